	.headerflags	@"EF_CUDA_TEXMODE_UNIFIED EF_CUDA_64BIT_ADDRESS EF_CUDA_SM86 EF_CUDA_VIRTUAL_SM(EF_CUDA_SM86)"
	.elftype	@"ET_EXEC"


//--------------------- .nv.info                  --------------------------
	.section	.nv.info,"",@"SHT_CUDA_INFO"
	.align	4


	//----- nvinfo : EIATTR_REGCOUNT
	.align		4
        /*0000*/ 	.byte	0x04, 0x2f
        /*0002*/ 	.short	(.L_3 - .L_2)
	.align		4
.L_2:
        /*0004*/ 	.word	index@(triton_)
        /*0008*/ 	.word	0x00000022


	//----- nvinfo : EIATTR_MIN_STACK_SIZE
	.align		4
.L_3:
        /*000c*/ 	.byte	0x04, 0x12
        /*000e*/ 	.short	(.L_5 - .L_4)
	.align		4
.L_4:
        /*0010*/ 	.word	index@(triton_)
        /*0014*/ 	.word	0x00000000


	//----- nvinfo : EIATTR_FRAME_SIZE
	.align		4
.L_5:
        /*0018*/ 	.byte	0x04, 0x11
        /*001a*/ 	.short	(.L_7 - .L_6)
	.align		4
.L_6:
        /*001c*/ 	.word	index@(triton_)
        /*0020*/ 	.word	0x00000000


	//----- nvinfo : EIATTR_MIN_STACK_SIZE
	.align		4
.L_7:
        /*0024*/ 	.byte	0x04, 0x12
        /*0026*/ 	.short	(.L_9 - .L_8)
	.align		4
.L_8:
        /*0028*/ 	.word	index@(triton_)
        /*002c*/ 	.word	0x00000000
.L_9:


//--------------------- .nv.info.triton_          --------------------------
	.section	.nv.info.triton_,"",@"SHT_CUDA_INFO"
	.sectionflags	@""
	.align	4


	//----- nvinfo : EIATTR_CUDA_API_VERSION
	.align		4
        /*0000*/ 	.byte	0x04, 0x37
        /*0002*/ 	.short	(.L_11 - .L_10)
.L_10:
        /*0004*/ 	.word	0x0000007c


	//----- nvinfo : EIATTR_SW2861232_WAR
	.align		4
.L_11:
        /*0008*/ 	.byte	0x01, 0x35
	.zero		2


	//----- nvinfo : EIATTR_PARAM_CBANK
	.align		4
        /*000c*/ 	.byte	0x04, 0x0a
        /*000e*/ 	.short	(.L_13 - .L_12)
	.align		4
.L_12:
        /*0010*/ 	.word	index@(.nv.constant0.triton_)
        /*0014*/ 	.short	0x0160
        /*0016*/ 	.short	0x005c


	//----- nvinfo : EIATTR_CBANK_PARAM_SIZE
	.align		4
.L_13:
        /*0018*/ 	.byte	0x03, 0x19
        /*001a*/ 	.short	0x005c


	//----- nvinfo : EIATTR_KPARAM_INFO
	.align		4
        /*001c*/ 	.byte	0x04, 0x17
        /*001e*/ 	.short	(.L_15 - .L_14)
.L_14:
        /*0020*/ 	.word	0x00000000
        /*0024*/ 	.short	0x000b
        /*0026*/ 	.short	0x0058
        /*0028*/ 	.byte	0x00, 0xf0, 0x11, 0x00


	//----- nvinfo : EIATTR_KPARAM_INFO
	.align		4
.L_15:
        /*002c*/ 	.byte	0x04, 0x17
        /*002e*/ 	.short	(.L_17 - .L_16)
.L_16:
        /*0030*/ 	.word	0x00000000
        /*0034*/ 	.short	0x000a
        /*0036*/ 	.short	0x0050
        /*0038*/ 	.byte	0x00, 0xf0, 0x21, 0x00


	//----- nvinfo : EIATTR_KPARAM_INFO
	.align		4
.L_17:
        /*003c*/ 	.byte	0x04, 0x17
        /*003e*/ 	.short	(.L_19 - .L_18)
.L_18:
        /*0040*/ 	.word	0x00000000
        /*0044*/ 	.short	0x0009
        /*0046*/ 	.short	0x0048
        /*0048*/ 	.byte	0x00, 0xf0, 0x21, 0x00


	//----- nvinfo : EIATTR_KPARAM_INFO
	.align		4
.L_19:
        /*004c*/ 	.byte	0x04, 0x17
        /*004e*/ 	.short	(.L_21 - .L_20)
.L_20:
        /*0050*/ 	.word	0x00000000
        /*0054*/ 	.short	0x0008
        /*0056*/ 	.short	0x0040
        /*0058*/ 	.byte	0x00, 0xf0, 0x21, 0x00


	//----- nvinfo : EIATTR_KPARAM_INFO
	.align		4
.L_21:
        /*005c*/ 	.byte	0x04, 0x17
        /*005e*/ 	.short	(.L_23 - .L_22)
.L_22:
        /*0060*/ 	.word	0x00000000
        /*0064*/ 	.short	0x0007
        /*0066*/ 	.short	0x0038
        /*0068*/ 	.byte	0x00, 0xf0, 0x21, 0x00


	//----- nvinfo : EIATTR_KPARAM_INFO
	.align		4
.L_23:
        /*006c*/ 	.byte	0x04, 0x17
        /*006e*/ 	.short	(.L_25 - .L_24)
.L_24:
        /*0070*/ 	.word	0x00000000
        /*0074*/ 	.short	0x0006
        /*0076*/ 	.short	0x0030
        /*0078*/ 	.byte	0x00, 0xf0, 0x21, 0x00


	//----- nvinfo : EIATTR_KPARAM_INFO
	.align		4
.L_25:
        /*007c*/ 	.byte	0x04, 0x17
        /*007e*/ 	.short	(.L_27 - .L_26)
.L_26:
        /*0080*/ 	.word	0x00000000
        /*0084*/ 	.short	0x0005
        /*0086*/ 	.short	0x0028
        /*0088*/ 	.byte	0x00, 0xf0, 0x21, 0x00


	//----- nvinfo : EIATTR_KPARAM_INFO
	.align		4
.L_27:
        /*008c*/ 	.byte	0x04, 0x17
        /*008e*/ 	.short	(.L_29 - .L_28)
.L_28:
        /*0090*/ 	.word	0x00000000
        /*0094*/ 	.short	0x0004
        /*0096*/ 	.short	0x0020
        /*0098*/ 	.byte	0x00, 0xf0, 0x21, 0x00


	//----- nvinfo : EIATTR_KPARAM_INFO
	.align		4
.L_29:
        /*009c*/ 	.byte	0x04, 0x17
        /*009e*/ 	.short	(.L_31 - .L_30)
.L_30:
        /*00a0*/ 	.word	0x00000000
        /*00a4*/ 	.short	0x0003
        /*00a6*/ 	.short	0x0018
        /*00a8*/ 	.byte	0x00, 0xf0, 0x21, 0x00


	//----- nvinfo : EIATTR_KPARAM_INFO
	.align		4
.L_31:
        /*00ac*/ 	.byte	0x04, 0x17
        /*00ae*/ 	.short	(.L_33 - .L_32)
.L_32:
        /*00b0*/ 	.word	0x00000000
        /*00b4*/ 	.short	0x0002
        /*00b6*/ 	.short	0x0010
        /*00b8*/ 	.byte	0x00, 0xf0, 0x21, 0x00


	//----- nvinfo : EIATTR_KPARAM_INFO
	.align		4
.L_33:
        /*00bc*/ 	.byte	0x04, 0x17
        /*00be*/ 	.short	(.L_35 - .L_34)
.L_34:
        /*00c0*/ 	.word	0x00000000
        /*00c4*/ 	.short	0x0001
        /*00c6*/ 	.short	0x0008
        /*00c8*/ 	.byte	0x00, 0xf0, 0x21, 0x00


	//----- nvinfo : EIATTR_KPARAM_INFO
	.align		4
.L_35:
        /*00cc*/ 	.byte	0x04, 0x17
        /*00ce*/ 	.short	(.L_37 - .L_36)
.L_36:
        /*00d0*/ 	.word	0x00000000
        /*00d4*/ 	.short	0x0000
        /*00d6*/ 	.short	0x0000
        /*00d8*/ 	.byte	0x00, 0xf0, 0x21, 0x00


	//----- nvinfo : EIATTR_MAXREG_COUNT
	.align		4
.L_37:
        /*00dc*/ 	.byte	0x03, 0x1b
        /*00de*/ 	.short	0x00ff


	//----- nvinfo : EIATTR_EXIT_INSTR_OFFSETS
	.align		4
        /*00e0*/ 	.byte	0x04, 0x1c
        /*00e2*/ 	.short	(.L_39 - .L_38)


	//   ....[0]....
.L_38:
        /*00e4*/ 	.word	0x00000680


	//   ....[1]....
        /*00e8*/ 	.word	0x000006a0


	//----- nvinfo : EIATTR_REQNTID
	.align		4
.L_39:
        /*00ec*/ 	.byte	0x04, 0x10
        /*00ee*/ 	.short	(.L_41 - .L_40)
.L_40:
        /*00f0*/ 	.word	0x00000080
        /*00f4*/ 	.word	0x00000001
        /*00f8*/ 	.word	0x00000001
.L_41:


//--------------------- .nv.callgraph             --------------------------
	.section	.nv.callgraph,"",@"SHT_CUDA_CALLGRAPH"
	.align	4
	.sectionentsize	8
	.align		4
        /*0000*/ 	.word	0x00000000
	.align		4
        /*0004*/ 	.word	0xffffffff
	.align		4
        /*0008*/ 	.word	0x00000000
	.align		4
        /*000c*/ 	.word	0xfffffffe
	.align		4
        /*0010*/ 	.word	0x00000000
	.align		4
        /*0014*/ 	.word	0xfffffffd
	.align		4
        /*0018*/ 	.word	0x00000000
	.align		4
        /*001c*/ 	.word	0xfffffffc


//--------------------- .nv.rel.action            --------------------------
	.section	.nv.rel.action,"",@"SHT_CUDA_RELOCINFO"
	.align	8
	.sectionentsize	8
        /*0000*/ 	.byte	0x73, 0x00, 0x00, 0x00, 0x00, 0x00, 0x00, 0x00, 0x00, 0x00, 0x00, 0x11, 0x25, 0x00, 0x05, 0x36


//--------------------- .nv.constant4             --------------------------
	.section	.nv.constant4,"a",@progbits
	.align	8
	.align		8
.nv.constant4:
        /*0000*/ 	.dword	_$_str
	.align		8
        /*0008*/ 	.dword	_$_str_$_2


//--------------------- .nv.constant0.triton_     --------------------------
	.section	.nv.constant0.triton_,"a",@progbits
	.sectionflags	@""
	.align	4
.nv.constant0.triton_:
	.zero		444


//--------------------- .text.triton_             --------------------------
	.section	.text.triton_,"ax",@progbits
	.sectioninfo	@"SHI_REGISTERS=34"
	.align	128
        .global         triton_
        .type           triton_,@function
        .size           triton_,(.L_x_1 - triton_)
        .other          triton_,@"STO_CUDA_ENTRY STV_DEFAULT"
triton_:
.text.triton_:
[----:B------:R-:W-:Y:S02]  /*0000*/  MOV R1, c[0x0][0x28] ;  /* 0x00000a0000017a02 */ /* 0x000fe40000000f00 */
[----:B------:R-:W0:Y:S01]  /*0010*/  S2R R0, SR_TID.X ;  /* 0x0000000000007919 */ /* 0x000e220000002100 */
[----:B------:R-:W-:Y:S01]  /*0020*/  MOV R15, 0x4 ;  /* 0x00000004000f7802 */ /* 0x000fe20000000f00 */
[----:B------:R-:W-:Y:S02]  /*0030*/  ULDC.64 UR4, c[0x0][0x118] ;  /* 0x0000460000047ab9 */ /* 0x000fe40000000a00 */
[----:B------:R-:W1:Y:S01]  /*0040*/  S2R R5, SR_CTAID.X ;  /* 0x0000000000057919 */ /* 0x000e620000002500 */
[----:B0-----:R-:W-:Y:S02]  /*0050*/  SHF.L.U32 R0, R0, 0x1, RZ ;  /* 0x0000000100007819 */ /* 0x001fe400000006ff */
[----:B-1----:R-:W-:Y:S02]  /*0060*/  SHF.R.S32.HI R3, RZ, 0x17, R5 ;  /* 0x00000017ff037819 */ /* 0x002fe40000011405 */
[----:B------:R-:W-:Y:S02]  /*0070*/  LOP3.LUT R0, R0, 0xfe, RZ, 0xc0, !PT ;  /* 0x000000fe00007812 */ /* 0x000fe400078ec0ff */
[----:B------:R-:W-:-:S02]  /*0080*/  SGXT R3, R3, 0x1 ;  /* 0x000000010303781a */ /* 0x000fc40000000200 */
[----:B------:R-:W-:-:S04]  /*0090*/  LEA R14, R5, R0, 0x8 ;  /* 0x00000000050e7211 */ /* 0x000fc800078e40ff */
[----:B------:R-:W-:Y:S02]  /*00a0*/  LEA.HI R3, R3, R14, RZ, 0x9 ;  /* 0x0000000e03037211 */ /* 0x000fe400078f48ff */
[----:B------:R-:W-:Y:S02]  /*00b0*/  ISETP.GE.AND P0, PT, R14, 0x6200, PT ;  /* 0x000062000e00780c */ /* 0x000fe40003f06270 */
[----:B------:R-:W-:-:S04]  /*00c0*/  LOP3.LUT R3, R3, 0xfffffe00, RZ, 0xc0, !PT ;  /* 0xfffffe0003037812 */ /* 0x000fc800078ec0ff */
[----:B------:R-:W-:Y:S02]  /*00d0*/  IADD3 R0, R14, -R3, RZ ;  /* 0x800000030e007210 */ /* 0x000fe40007ffe0ff */
[----:B------:R-:W-:-:S03]  /*00e0*/  CS2R R2, SRZ ;  /* 0x0000000000027805 */ /* 0x000fc6000001ff00 */
[----:B------:R-:W-:-:S05]  /*00f0*/  IMAD.WIDE R12, R0, R15, c[0x0][0x178] ;  /* 0x00005e00000c7625 */ /* 0x000fca00078e020f */
[----:B------:R0:W2:Y:S01]  /*0100*/  @!P0 LDG.E.EL.64 R2, [R12.64] ;  /* 0x000000040c028981 */ /* 0x0000a2000c2e1b00 */
[----:B------:R-:W-:Y:S01]  /*0110*/  CS2R R10, SRZ ;  /* 0x00000000000a7805 */ /* 0x000fe2000001ff00 */
[----:B------:R-:W-:-:S05]  /*0120*/  IMAD.WIDE R16, R0, R15, c[0x0][0x1a0] ;  /* 0x0000680000107625 */ /* 0x000fca00078e020f */
[----:B------:R1:W3:Y:S01]  /*0130*/  @!P0 LDG.E.EL.64 R10, [R16.64] ;  /* 0x00000004100a8981 */ /* 0x0002e2000c2e1b00 */
[----:B------:R-:W-:Y:S01]  /*0140*/  CS2R R8, SRZ ;  /* 0x0000000000087805 */ /* 0x000fe2000001ff00 */
[----:B------:R-:W-:Y:S01]  /*0150*/  CS2R R4, SRZ ;  /* 0x0000000000047805 */ /* 0x000fe2000001ff00 */
[----:B------:R-:W-:Y:S01]  /*0160*/  CS2R R6, SRZ ;  /* 0x0000000000067805 */ /* 0x000fe2000001ff00 */
[----:B0-----:R-:W-:Y:S01]  /*0170*/  CS2R R12, SRZ ;  /* 0x00000000000c7805 */ /* 0x001fe2000001ff00 */
[----:B------:R-:W-:-:S04]  /*0180*/  IMAD.WIDE R24, R14, R15, c[0x0][0x168] ;  /* 0x00005a000e187625 */ /* 0x000fc800078e020f */
[-C--:B------:R-:W-:Y:S01]  /*0190*/  IMAD.WIDE R28, R14, R15.reuse, c[0x0][0x190] ;  /* 0x000064000e1c7625 */ /* 0x080fe200078e020f */
[----:B------:R0:W4:Y:S03]  /*01a0*/  @!P0 LDG.E.64 R8, [R24.64] ;  /* 0x0000000418088981 */ /* 0x000126000c1e1b00 */
[CC--:B------:R-:W-:Y:S01]  /*01b0*/  IMAD.WIDE R26, R0.reuse, R15.reuse, c[0x0][0x170] ;  /* 0x00005c00001a7625 */ /* 0x0c0fe200078e020f */
[----:B------:R5:W4:Y:S03]  /*01c0*/  @!P0 LDG.E.64 R6, [R28.64] ;  /* 0x000000041c068981 */ /* 0x000b26000c1e1b00 */
[----:B------:R-:W-:Y:S01]  /*01d0*/  IMAD.WIDE R30, R0, R15, c[0x0][0x198] ;  /* 0x00006600001e7625 */ /* 0x000fe200078e020f */
[----:B------:R5:W4:Y:S01]  /*01e0*/  @!P0 LDG.E.EL.64 R4, [R26.64] ;  /* 0x000000041a048981 */ /* 0x000b22000c2e1b00 */
[----:B------:R-:W-:Y:S01]  /*01f0*/  CS2R R22, SRZ ;  /* 0x0000000000167805 */ /* 0x000fe2000001ff00 */
[----:B------:R-:W-:-:S02]  /*0200*/  CS2R R18, SRZ ;  /* 0x0000000000127805 */ /* 0x000fc4000001ff00 */
[----:B------:R5:W4:Y:S01]  /*0210*/  @!P0 LDG.E.EL.64 R12, [R30.64] ;  /* 0x000000041e0c8981 */ /* 0x000b22000c2e1b00 */
[----:B------:R-:W-:Y:S01]  /*0220*/  CS2R R20, SRZ ;  /* 0x0000000000147805 */ /* 0x000fe2000001ff00 */
[----:B-1----:R-:W-:Y:S01]  /*0230*/  CS2R R16, SRZ ;  /* 0x0000000000107805 */ /* 0x002fe2000001ff00 */
[----:B0-----:R-:W-:-:S04]  /*0240*/  IMAD.WIDE R24, R0, R15, c[0x0][0x180] ;  /* 0x0000600000187625 */ /* 0x001fc800078e020f */
[CC--:B-----5:R-:W-:Y:S01]  /*0250*/  IMAD.WIDE R26, R0.reuse, R15.reuse, c[0x0][0x188] ;  /* 0x00006200001a7625 */ /* 0x0e0fe200078e020f */
[----:B------:R0:W5:Y:S03]  /*0260*/  @!P0 LDG.E.EL.64 R22, [R24.64] ;  /* 0x0000000418168981 */ /* 0x000166000c2e1b00 */
[CC--:B------:R-:W-:Y:S01]  /*0270*/  IMAD.WIDE R28, R0.reuse, R15.reuse, c[0x0][0x1a8] ;  /* 0x00006a00001c7625 */ /* 0x0c0fe200078e020f */
[----:B------:R1:W5:Y:S03]  /*0280*/  @!P0 LDG.E.EL.64 R18, [R26.64] ;  /* 0x000000041a128981 */ /* 0x000366000c2e1b00 */
[-C--:B------:R-:W-:Y:S01]  /*0290*/  IMAD.WIDE R30, R0, R15.reuse, c[0x0][0x1b0] ;  /* 0x00006c00001e7625 */ /* 0x080fe200078e020f */
[----:B------:R-:W4:Y:S04]  /*02a0*/  @!P0 LDG.E.EL.64 R20, [R28.64] ;  /* 0x000000041c148981 */ /* 0x000f28000c2e1b00 */
[----:B------:R-:W4:Y:S01]  /*02b0*/  @!P0 LDG.E.EL.64 R16, [R30.64] ;  /* 0x000000041e108981 */ /* 0x000f22000c2e1b00 */
[----:B-1----:R-:W-:Y:S01]  /*02c0*/  MOV R27, 0x3e800000 ;  /* 0x3e800000001b7802 */ /* 0x002fe20000000f00 */
[----:B------:R-:W-:Y:S01]  /*02d0*/  IMAD.WIDE R14, R14, R15, c[0x0][0x160] ;  /* 0x000058000e0e7625 */ /* 0x000fe200078e020f */
[----:B--2---:R-:W-:Y:S01]  /*02e0*/  FADD R2, R2, 9.9999997473787516356e-06 ;  /* 0x3727c5ac02027421 */ /* 0x004fe20000000000 */
[----:B------:R-:W-:-:S05]  /*02f0*/  FADD R3, R3, 9.9999997473787516356e-06 ;  /* 0x3727c5ac03037421 */ /* 0x000fca0000000000 */
[----:B------:R-:W1:Y:S01]  /*0300*/  MUFU.SQRT R2, R2 ;  /* 0x0000000200027308 */ /* 0x000e620000002000 */
[----:B---3--:R-:W-:Y:S01]  /*0310*/  FADD R10, R10, 9.9999997473787516356e-06 ;  /* 0x3727c5ac0a0a7421 */ /* 0x008fe20000000000 */
[----:B------:R-:W-:-:S06]  /*0320*/  FADD R0, R11, 9.9999997473787516356e-06 ;  /* 0x3727c5ac0b007421 */ /* 0x000fcc0000000000 */
[----:B------:R-:W2:Y:S08]  /*0330*/  MUFU.SQRT R3, R3 ;  /* 0x0000000300037308 */ /* 0x000eb00000002000 */
[----:B------:R-:W3:Y:S01]  /*0340*/  MUFU.SQRT R10, R10 ;  /* 0x0000000a000a7308 */ /* 0x000ee20000002000 */
[----:B-1----:R-:W-:-:S07]  /*0350*/  FSETP.GT.AND P6, PT, R2, 8.50705917302346158658e+37, PT ;  /* 0x7e8000000200780b */ /* 0x002fce0003fc4000 */
[----:B0-----:R-:W0:Y:S01]  /*0360*/  MUFU.SQRT R24, R0 ;  /* 0x0000000000187308 */ /* 0x001e220000002000 */
[----:B--2---:R-:W-:Y:S02]  /*0370*/  FSETP.GT.AND P2, PT, R3, 8.50705917302346158658e+37, PT ;  /* 0x7e8000000300780b */ /* 0x004fe40003f44000 */
[C---:B------:R-:W-:Y:S02]  /*0380*/  FSETP.GEU.AND P1, PT, R2.reuse, 1.175494350822287508e-38, PT ;  /* 0x008000000200780b */ /* 0x040fe40003f2e000 */
[----:B------:R-:W-:Y:S01]  /*0390*/  FSEL R11, R27, 1, P6 ;  /* 0x3f8000001b0b7808 */ /* 0x000fe20003000000 */
[----:B------:R-:W-:Y:S01]  /*03a0*/  @P6 FMUL R2, R2, 0.25 ;  /* 0x3e80000002026820 */ /* 0x000fe20000400000 */
[C---:B---3--:R-:W-:Y:S02]  /*03b0*/  FSETP.GT.AND P4, PT, R10.reuse, 8.50705917302346158658e+37, PT ;  /* 0x7e8000000a00780b */ /* 0x048fe40003f84000 */
[----:B------:R-:W-:Y:S02]  /*03c0*/  FSETP.GEU.AND P5, PT, R10, 1.175494350822287508e-38, PT ;  /* 0x008000000a00780b */ /* 0x000fe40003fae000 */
[----:B------:R-:W-:-:S02]  /*03d0*/  FSETP.GEU.AND P3, PT, R3, 1.175494350822287508e-38, PT ;  /* 0x008000000300780b */ /* 0x000fc40003f6e000 */
[C---:B0-----:R-:W-:Y:S01]  /*03e0*/  FSETP.GT.AND P6, PT, R24.reuse, 8.50705917302346158658e+37, PT ;  /* 0x7e8000001800780b */ /* 0x041fe20003fc4000 */
[----:B------:R-:W-:Y:S01]  /*03f0*/  @P2 FMUL R3, R3, 0.25 ;  /* 0x3e80000003032820 */ /* 0x000fe20000400000 */
[----:B------:R-:W-:Y:S02]  /*0400*/  FSEL R0, R27, 1, P2 ;  /* 0x3f8000001b007808 */ /* 0x000fe40001000000 */
[----:B------:R-:W-:-:S03]  /*0410*/  FSETP.GEU.AND P2, PT, R24, 1.175494350822287508e-38, PT ;  /* 0x008000001800780b */ /* 0x000fc60003f4e000 */
[----:B------:R-:W-:Y:S01]  /*0420*/  @P4 FMUL R10, R10, 0.25 ;  /* 0x3e8000000a0a4820 */ /* 0x000fe20000400000 */
[----:B------:R-:W-:-:S03]  /*0430*/  @!P1 FMUL R2, R2, 16777216 ;  /* 0x4b80000002029820 */ /* 0x000fc60000400000 */
[----:B------:R-:W-:Y:S01]  /*0440*/  @!P5 FMUL R10, R10, 16777216 ;  /* 0x4b8000000a0ad820 */ /* 0x000fe20000400000 */
[----:B------:R-:W-:Y:S01]  /*0450*/  @!P3 FMUL R3, R3, 16777216 ;  /* 0x4b8000000303b820 */ /* 0x000fe20000400000 */
[----:B------:R-:W-:Y:S01]  /*0460*/  @P6 FMUL R24, R24, 0.25 ;  /* 0x3e80000018186820 */ /* 0x000fe20000400000 */
[----:B------:R-:W0:Y:S03]  /*0470*/  MUFU.RCP R2, R2 ;  /* 0x0000000200027308 */ /* 0x000e260000001000 */
[----:B------:R-:W-:-:S05]  /*0480*/  @!P2 FMUL R24, R24, 16777216 ;  /* 0x4b8000001818a820 */ /* 0x000fca0000400000 */
[----:B------:R-:W1:Y:S01]  /*0490*/  MUFU.RCP R10, R10 ;  /* 0x0000000a000a7308 */ /* 0x000e620000001000 */
[----:B------:R-:W-:-:S07]  /*04a0*/  FSEL R25, R27, 1, P4 ;  /* 0x3f8000001b197808 */ /* 0x000fce0002000000 */
[----:B------:R-:W2:Y:S01]  /*04b0*/  MUFU.RCP R3, R3 ;  /* 0x0000000300037308 */ /* 0x000ea20000001000 */
[----:B------:R-:W-:-:S07]  /*04c0*/  FSEL R27, R27, 1, P6 ;  /* 0x3f8000001b1b7808 */ /* 0x000fce0003000000 */
[----:B------:R-:W3:Y:S01]  /*04d0*/  MUFU.RCP R24, R24 ;  /* 0x0000001800187308 */ /* 0x000ee20000001000 */
[----:B------:R-:W-:Y:S01]  /*04e0*/  @!P1 FMUL R11, R11, 16777216 ;  /* 0x4b8000000b0b9820 */ /* 0x000fe20000400000 */
[----:B------:R-:W-:Y:S01]  /*04f0*/  @!P5 FMUL R25, R25, 16777216 ;  /* 0x4b8000001919d820 */ /* 0x000fe20000400000 */
[----:B------:R-:W-:Y:S01]  /*0500*/  @!P3 FMUL R0, R0, 16777216 ;  /* 0x4b8000000000b820 */ /* 0x000fe20000400000 */
[----:B------:R-:W-:Y:S01]  /*0510*/  @!P2 FMUL R27, R27, 16777216 ;  /* 0x4b8000001b1ba820 */ /* 0x000fe20000400000 */
[----:B0-----:R-:W-:Y:S01]  /*0520*/  FMUL R2, R2, R11 ;  /* 0x0000000b02027220 */ /* 0x001fe20000400000 */
[----:B-1----:R-:W-:Y:S01]  /*0530*/  FMUL R10, R10, R25 ;  /* 0x000000190a0a7220 */ /* 0x002fe20000400000 */
[----:B----4-:R-:W-:Y:S01]  /*0540*/  FADD R11, -R4, R8 ;  /* 0x00000008040b7221 */ /* 0x010fe20000000100 */
[----:B------:R-:W-:Y:S01]  /*0550*/  FADD R25, -R12, R6 ;  /* 0x000000060c197221 */ /* 0x000fe20000000100 */
[----:B--2---:R-:W-:Y:S01]  /*0560*/  FMUL R3, R3, R0 ;  /* 0x0000000003037220 */ /* 0x004fe20000400000 */
[----:B------:R-:W-:Y:S01]  /*0570*/  FADD R0, -R5, R9 ;  /* 0x0000000905007221 */ /* 0x000fe20000000100 */
[----:B------:R-:W-:Y:S01]  /*0580*/  FADD R7, -R13, R7 ;  /* 0x000000070d077221 */ /* 0x000fe20000000100 */
[----:B------:R-:W-:Y:S01]  /*0590*/  FMUL R11, R2, R11 ;  /* 0x0000000b020b7220 */ /* 0x000fe20000400000 */
[----:B------:R-:W-:Y:S01]  /*05a0*/  FMUL R25, R10, R25 ;  /* 0x000000190a197220 */ /* 0x000fe20000400000 */
[----:B---3--:R-:W-:Y:S01]  /*05b0*/  FMUL R24, R24, R27 ;  /* 0x0000001b18187220 */ /* 0x008fe20000400000 */
[----:B------:R-:W-:Y:S01]  /*05c0*/  FMUL R0, R3, R0 ;  /* 0x0000000003007220 */ /* 0x000fe20000400000 */
[----:B-----5:R-:W-:-:S02]  /*05d0*/  FFMA R11, R11, R22, R18 ;  /* 0x000000160b0b7223 */ /* 0x020fc40000000012 */
[----:B------:R-:W-:Y:S01]  /*05e0*/  FMUL R24, R24, R7 ;  /* 0x0000000718187220 */ /* 0x000fe20000400000 */
[----:B------:R-:W-:Y:S01]  /*05f0*/  FFMA R16, R25, R20, R16 ;  /* 0x0000001419107223 */ /* 0x000fe20000000010 */
[----:B------:R-:W-:Y:S02]  /*0600*/  FFMA R0, R0, R23, R19 ;  /* 0x0000001700007223 */ /* 0x000fe40000000013 */
[----:B------:R-:W-:Y:S02]  /*0610*/  FFMA R17, R24, R21, R17 ;  /* 0x0000001518117223 */ /* 0x000fe40000000011 */
[C---:B------:R-:W-:Y:S01]  /*0620*/  FSETP.GEU.AND P1, PT, R11.reuse, -R16, PT ;  /* 0x800000100b00720b */ /* 0x040fe20003f2e000 */
[----:B------:R-:W-:Y:S01]  /*0630*/  FADD R11, R11, R16 ;  /* 0x000000100b0b7221 */ /* 0x000fe20000000000 */
[C---:B------:R-:W-:Y:S01]  /*0640*/  FADD R2, R0.reuse, R17 ;  /* 0x0000001100027221 */ /* 0x040fe20000000000 */
[----:B------:R-:W-:-:S03]  /*0650*/  FSETP.GEU.AND P2, PT, R0, -R17, PT ;  /* 0x800000110000720b */ /* 0x000fc60003f4e000 */
[----:B------:R-:W-:Y:S02]  /*0660*/  FSEL R4, R11, RZ, P1 ;  /* 0x000000ff0b047208 */ /* 0x000fe40000800000 */
[----:B------:R-:W-:Y:S01]  /*0670*/  FSEL R5, R2, RZ, P2 ;  /* 0x000000ff02057208 */ /* 0x000fe20001000000 */
[----:B------:R-:W-:Y:S07]  /*0680*/  @P0 EXIT ;  /* 0x000000000000094d */ /* 0x000fee0003800000 */
[----:B------:R-:W-:Y:S01]  /*0690*/  STG.E.64 [R14.64], R4 ;  /* 0x000000040e007986 */ /* 0x000fe2000c101b04 */
[----:B------:R-:W-:Y:S05]  /*06a0*/  EXIT ;  /* 0x000000000000794d */ /* 0x000fea0003800000 */
.L_x_0:
[----:B------:R-:W-:-:S00]  /*06b0*/  BRA `(.L_x_0) ;  /* 0xfffffff000007947 */ /* 0x000fc0000383ffff */
[----:B------:R-:W-:-:S00]  /*06c0*/  NOP ;  /* 0x0000000000007918 */ /* 0x000fc00000000000 */
        /* <DEDUP_REMOVED lines=11> */
.L_x_1:


//--------------------- .nv.global.init           --------------------------
	.section	.nv.global.init,"aw",@progbits
.nv.global.init:
	.type		_$_str,@object
	.size		_$_str,(_$_str_$_2 - _$_str)
_$_str:
        /*0000*/ 	.byte	0x5f, 0x5f, 0x43, 0x55, 0x44, 0x41, 0x5f, 0x46, 0x54, 0x5a, 0x00
	.type		_$_str_$_2,@object
	.size		_$_str_$_2,(.L_1 - _$_str_$_2)
_$_str_$_2:
        /*000b*/ 	.byte	0x5f, 0x5f, 0x43, 0x55, 0x44, 0x41, 0x5f, 0x50, 0x52, 0x45, 0x43, 0x5f, 0x53, 0x51, 0x52, 0x54
        /*001b*/ 	.byte	0x00
.L_1:
